//
// Generated by NVIDIA NVVM Compiler
//
// Compiler Build ID: CL-36424714
// Cuda compilation tools, release 13.0, V13.0.88
// Based on NVVM 20.0.0
//

.version 9.0
.target sm_100
.address_size 64

	// .globl	_Z14fil_SoA_devicePdS_i

.visible .entry _Z14fil_SoA_devicePdS_i(
	.param .u64 .ptr .align 1 _Z14fil_SoA_devicePdS_i_param_0,
	.param .u64 .ptr .align 1 _Z14fil_SoA_devicePdS_i_param_1,
	.param .u32 _Z14fil_SoA_devicePdS_i_param_2
)
{
	.reg .pred 	%p<8>;
	.reg .b32 	%r<19>;
	.reg .b64 	%rd<32>;
	.reg .b64 	%fd<31>;

	ld.param.u64 	%rd3, [_Z14fil_SoA_devicePdS_i_param_0];
	ld.param.u64 	%rd4, [_Z14fil_SoA_devicePdS_i_param_1];
	ld.param.u32 	%r4, [_Z14fil_SoA_devicePdS_i_param_2];
	cvta.to.global.u64 	%rd1, %rd3;
	cvta.to.global.u64 	%rd2, %rd4;
	mov.u32 	%r5, %tid.x;
	mov.u32 	%r6, %ctaid.x;
	mov.u32 	%r7, %ntid.x;
	mad.lo.s32 	%r8, %r6, %r7, %r5;
	div.u32 	%r9, %r8, %r4;
	mul.lo.s32 	%r10, %r9, %r4;
	sub.s32 	%r11, %r8, %r10;
	setp.le.u32 	%p1, %r4, %r8;
	add.s32 	%r12, %r4, -1;
	setp.ne.s32 	%p2, %r9, %r12;
	setp.ne.s32 	%p3, %r11, 0;
	and.pred  	%p4, %p2, %p3;
	and.pred  	%p5, %p4, %p1;
	setp.ne.s32 	%p6, %r11, %r12;
	and.pred  	%p7, %p5, %p6;
	@%p7 bra 	$L__BB0_2;
	mad.lo.s32 	%r18, %r9, %r4, %r11;
	mul.wide.s32 	%rd29, %r18, 8;
	add.s64 	%rd30, %rd1, %rd29;
	ld.global.f64 	%fd30, [%rd30];
	add.s64 	%rd31, %rd2, %rd29;
	st.global.f64 	[%rd31], %fd30;
	bra.uni 	$L__BB0_3;
$L__BB0_2:
	add.s32 	%r13, %r9, -1;
	mul.lo.s32 	%r14, %r13, %r4;
	cvt.s64.s32 	%rd5, %r14;
	cvt.s64.s32 	%rd6, %r11;
	add.s64 	%rd7, %rd6, %rd5;
	shl.b64 	%rd8, %rd7, 3;
	add.s64 	%rd9, %rd1, %rd8;
	ld.global.f64 	%fd1, [%rd9+-8];
	add.s64 	%rd10, %rd2, %rd8;
	ld.global.f64 	%fd2, [%rd10+-8];
	add.f64 	%fd3, %fd1, %fd2;
	st.global.f64 	[%rd10+-8], %fd3;
	add.s32 	%r15, %r11, %r14;
	mul.wide.s32 	%rd11, %r15, 8;
	add.s64 	%rd12, %rd1, %rd11;
	ld.global.f64 	%fd4, [%rd12];
	add.s64 	%rd13, %rd2, %rd11;
	ld.global.f64 	%fd5, [%rd13];
	add.f64 	%fd6, %fd4, %fd5;
	st.global.f64 	[%rd13], %fd6;
	ld.global.f64 	%fd7, [%rd12+8];
	ld.global.f64 	%fd8, [%rd13+8];
	add.f64 	%fd9, %fd7, %fd8;
	st.global.f64 	[%rd13+8], %fd9;
	cvt.s64.s32 	%rd14, %r10;
	add.s64 	%rd15, %rd6, %rd14;
	shl.b64 	%rd16, %rd15, 3;
	add.s64 	%rd17, %rd1, %rd16;
	ld.global.f64 	%fd10, [%rd17+-8];
	add.s64 	%rd18, %rd2, %rd16;
	ld.global.f64 	%fd11, [%rd18+-8];
	add.f64 	%fd12, %fd10, %fd11;
	st.global.f64 	[%rd18+-8], %fd12;
	mul.wide.s32 	%rd19, %r4, 8;
	add.s64 	%rd20, %rd12, %rd19;
	ld.global.f64 	%fd13, [%rd20];
	add.s64 	%rd21, %rd13, %rd19;
	ld.global.f64 	%fd14, [%rd21];
	add.f64 	%fd15, %fd13, %fd14;
	st.global.f64 	[%rd21], %fd15;
	ld.global.f64 	%fd16, [%rd20+8];
	ld.global.f64 	%fd17, [%rd21+8];
	add.f64 	%fd18, %fd16, %fd17;
	st.global.f64 	[%rd21+8], %fd18;
	add.s32 	%r17, %r10, %r4;
	cvt.s64.s32 	%rd22, %r17;
	add.s64 	%rd23, %rd6, %rd22;
	shl.b64 	%rd24, %rd23, 3;
	add.s64 	%rd25, %rd1, %rd24;
	ld.global.f64 	%fd19, [%rd25+-8];
	add.s64 	%rd26, %rd2, %rd24;
	ld.global.f64 	%fd20, [%rd26+-8];
	add.f64 	%fd21, %fd19, %fd20;
	st.global.f64 	[%rd26+-8], %fd21;
	add.s64 	%rd27, %rd20, %rd19;
	ld.global.f64 	%fd22, [%rd27];
	add.s64 	%rd28, %rd21, %rd19;
	ld.global.f64 	%fd23, [%rd28];
	add.f64 	%fd24, %fd22, %fd23;
	st.global.f64 	[%rd28], %fd24;
	ld.global.f64 	%fd25, [%rd27+8];
	ld.global.f64 	%fd26, [%rd28+8];
	add.f64 	%fd27, %fd25, %fd26;
	st.global.f64 	[%rd28+8], %fd27;
	ld.global.f64 	%fd28, [%rd21];
	div.rn.f64 	%fd29, %fd28, 0d4022000000000000;
	st.global.f64 	[%rd21], %fd29;
$L__BB0_3:
	ret;

}


// ===== COMPILED SASS (sm_100) =====

	.target	sm_100

	.elftype	@"ET_EXEC"


//--------------------- .note.nv.tkinfo           --------------------------
	.section	.note.nv.tkinfo,"",@"SHT_NOTE"
	.sectionflags	@"SHF_NOTE_NV_TKINFO"
	.tkinfo
        /*0018*/ 	.word	0x00000002
        /*0030*/ 	.string	""
        /*0030*/ 	.string	"ptxas"
        /*0030*/ 	.string	"Cuda compilation tools, release 13.0, V13.0.88"
        /*0030*/ 	.string	"Build cuda_13.0.r13.0/compiler.36424714_0"
        /*0030*/ 	.string	"-arch sm_100 -m 64 "



//--------------------- .note.nv.cuinfo           --------------------------
	.section	.note.nv.cuinfo,"",@"SHT_NOTE"
	.sectionflags	@"SHF_NOTE_NV_CUINFO"
        /*0018*/ 	.short	0x0002
        /*001a*/ 	.short	0x0064
        /*001c*/ 	.short	0x0082
	.zero		2


//--------------------- .nv.info                  --------------------------
	.section	.nv.info,"",@"SHT_CUDA_INFO"
	.align	4


	//----- nvinfo : EIATTR_REGCOUNT
	.align		4
        /*0000*/ 	.byte	0x04, 0x2f
        /*0002*/ 	.short	(.L_1 - .L_0)
	.align		4
.L_0:
        /*0004*/ 	.word	index@(_Z14fil_SoA_devicePdS_i)
        /*0008*/ 	.word	0x0000001a


	//----- nvinfo : EIATTR_FRAME_SIZE
	.align		4
.L_1:
        /*000c*/ 	.byte	0x04, 0x11
        /*000e*/ 	.short	(.L_3 - .L_2)
	.align		4
.L_2:
        /*0010*/ 	.word	index@($__internal_0_$__cuda_sm20_div_rn_f64_full)
        /*0014*/ 	.word	0x00000000


	//----- nvinfo : EIATTR_FRAME_SIZE
	.align		4
.L_3:
        /*0018*/ 	.byte	0x04, 0x11
        /*001a*/ 	.short	(.L_5 - .L_4)
	.align		4
.L_4:
        /*001c*/ 	.word	index@(_Z14fil_SoA_devicePdS_i)
        /*0020*/ 	.word	0x00000000


	//----- nvinfo : EIATTR_MIN_STACK_SIZE
	.align		4
.L_5:
        /*0024*/ 	.byte	0x04, 0x12
        /*0026*/ 	.short	(.L_7 - .L_6)
	.align		4
.L_6:
        /*0028*/ 	.word	index@(_Z14fil_SoA_devicePdS_i)
        /*002c*/ 	.word	0x00000000
.L_7:


//--------------------- .nv.compat                --------------------------
	.section	.nv.compat,"",@"SHT_CUDA_COMPAT_INFO"
	.align	4
        /*0000*/ 	.byte	0x02, 0x09, 0x00, 0x00, 0x02, 0x02, 0x01, 0x00, 0x02, 0x05, 0x05, 0x00, 0x03, 0x07, 0x01, 0x01
        /*0010*/ 	.byte	0x02, 0x03, 0x00, 0x00, 0x02, 0x06, 0x01, 0x00, 0x04, 0x0b, 0x08, 0x00, 0x01, 0x00, 0x00, 0x00
        /*0020*/ 	.byte	0x00, 0x00, 0x00, 0x00


//--------------------- .nv.info._Z14fil_SoA_devicePdS_i --------------------------
	.section	.nv.info._Z14fil_SoA_devicePdS_i,"",@"SHT_CUDA_INFO"
	.sectionflags	@""
	.align	4


	//----- nvinfo : EIATTR_CUDA_API_VERSION
	.align		4
        /*0000*/ 	.byte	0x04, 0x37
        /*0002*/ 	.short	(.L_9 - .L_8)
.L_8:
        /*0004*/ 	.word	0x00000082


	//----- nvinfo : EIATTR_KPARAM_INFO
	.align		4
.L_9:
        /*0008*/ 	.byte	0x04, 0x17
        /*000a*/ 	.short	(.L_11 - .L_10)
.L_10:
        /*000c*/ 	.word	0x00000000
        /*0010*/ 	.short	0x0002
        /*0012*/ 	.short	0x0010
        /*0014*/ 	.byte	0x00, 0xf0, 0x11, 0x00


	//----- nvinfo : EIATTR_KPARAM_INFO
	.align		4
.L_11:
        /*0018*/ 	.byte	0x04, 0x17
        /*001a*/ 	.short	(.L_13 - .L_12)
.L_12:
        /*001c*/ 	.word	0x00000000
        /*0020*/ 	.short	0x0001
        /*0022*/ 	.short	0x0008
        /*0024*/ 	.byte	0x00, 0xf5, 0x21, 0x00


	//----- nvinfo : EIATTR_KPARAM_INFO
	.align		4
.L_13:
        /*0028*/ 	.byte	0x04, 0x17
        /*002a*/ 	.short	(.L_15 - .L_14)
.L_14:
        /*002c*/ 	.word	0x00000000
        /*0030*/ 	.short	0x0000
        /*0032*/ 	.short	0x0000
        /*0034*/ 	.byte	0x00, 0xf5, 0x21, 0x00


	//----- nvinfo : EIATTR_SPARSE_MMA_MASK
	.align		4
.L_15:
        /*0038*/ 	.byte	0x03, 0x50
        /*003a*/ 	.short	0x0000


	//----- nvinfo : EIATTR_MAXREG_COUNT
	.align		4
        /*003c*/ 	.byte	0x03, 0x1b
        /*003e*/ 	.short	0x00ff


	//----- nvinfo : EIATTR_MERCURY_ISA_VERSION
	.align		4
        /*0040*/ 	.byte	0x03, 0x5f
        /*0042*/ 	.short	0x0101


	//----- nvinfo : EIATTR_VRC_CTA_INIT_COUNT
	.align		4
        /*0044*/ 	.byte	0x02, 0x4a
	.zero		1
	.zero		1


	//----- nvinfo : EIATTR_EXIT_INSTR_OFFSETS
	.align		4
        /*0048*/ 	.byte	0x04, 0x1c
        /*004a*/ 	.short	(.L_17 - .L_16)


	//   ....[0]....
.L_16:
        /*004c*/ 	.word	0x00000280


	//   ....[1]....
        /*0050*/ 	.word	0x000008b0


	//----- nvinfo : EIATTR_CRS_STACK_SIZE
	.align		4
.L_17:
        /*0054*/ 	.byte	0x04, 0x1e
        /*0056*/ 	.short	(.L_19 - .L_18)
.L_18:
        /*0058*/ 	.word	0x00000000


	//----- nvinfo : EIATTR_CBANK_PARAM_SIZE
	.align		4
.L_19:
        /*005c*/ 	.byte	0x03, 0x19
        /*005e*/ 	.short	0x0014


	//----- nvinfo : EIATTR_PARAM_CBANK
	.align		4
        /*0060*/ 	.byte	0x04, 0x0a
        /*0062*/ 	.short	(.L_21 - .L_20)
	.align		4
.L_20:
        /*0064*/ 	.word	index@(.nv.constant0._Z14fil_SoA_devicePdS_i)
        /*0068*/ 	.short	0x0380
        /*006a*/ 	.short	0x0014


	//----- nvinfo : EIATTR_SW_WAR
	.align		4
.L_21:
        /*006c*/ 	.byte	0x04, 0x36
        /*006e*/ 	.short	(.L_23 - .L_22)
.L_22:
        /*0070*/ 	.word	0x00000008
.L_23:


//--------------------- .nv.callgraph             --------------------------
	.section	.nv.callgraph,"",@"SHT_CUDA_CALLGRAPH"
	.align	4
	.sectionentsize	8
	.align		4
        /*0000*/ 	.word	0x00000000
	.align		4
        /*0004*/ 	.word	0xffffffff
	.align		4
        /*0008*/ 	.word	0x00000000
	.align		4
        /*000c*/ 	.word	0xfffffffe
	.align		4
        /*0010*/ 	.word	0x00000000
	.align		4
        /*0014*/ 	.word	0xfffffffd
	.align		4
        /*0018*/ 	.word	0x00000000
	.align		4
        /*001c*/ 	.word	0xfffffffc


//--------------------- .text._Z14fil_SoA_devicePdS_i --------------------------
	.section	.text._Z14fil_SoA_devicePdS_i,"ax",@progbits
	.align	128
        .global         _Z14fil_SoA_devicePdS_i
        .type           _Z14fil_SoA_devicePdS_i,@function
        .size           _Z14fil_SoA_devicePdS_i,(.L_x_8 - _Z14fil_SoA_devicePdS_i)
        .other          _Z14fil_SoA_devicePdS_i,@"STO_CUDA_ENTRY STV_DEFAULT"
_Z14fil_SoA_devicePdS_i:
.text._Z14fil_SoA_devicePdS_i:
[----:B------:R-:W-:Y:S08]  /*0000*/  LDC R1, c[0x0][0x37c] ;  /* 0x0000df00ff017b82 */ /* 0x000ff00000000800 */
[----:B------:R-:W0:Y:S01]  /*0010*/  LDC R3, c[0x0][0x390] ;  /* 0x0000e400ff037b82 */ /* 0x000e220000000800 */
[----:B------:R-:W1:Y:S07]  /*0020*/  S2R R2, SR_TID.X ;  /* 0x0000000000027919 */ /* 0x000e6e0000002100 */
[----:B------:R-:W1:Y:S08]  /*0030*/  S2UR UR4, SR_CTAID.X ;  /* 0x00000000000479c3 */ /* 0x000e700000002500 */
[----:B------:R-:W1:Y:S01]  /*0040*/  LDC R7, c[0x0][0x360] ;  /* 0x0000d800ff077b82 */ /* 0x000e620000000800 */
[----:B0-----:R-:W0:Y:S01]  /*0050*/  I2F.U32.RP R0, R3 ;  /* 0x0000000300007306 */ /* 0x001e220000209000 */
[----:B------:R-:W-:-:S07]  /*0060*/  ISETP.NE.U32.AND P2, PT, R3, RZ, PT ;  /* 0x000000ff0300720c */ /* 0x000fce0003f45070 */
[----:B0-----:R-:W0:Y:S01]  /*0070*/  MUFU.RCP R0, R0 ;  /* 0x0000000000007308 */ /* 0x001e220000001000 */
[----:B-1----:R-:W-:Y:S01]  /*0080*/  IMAD R2, R7, UR4, R2 ;  /* 0x0000000407027c24 */ /* 0x002fe2000f8e0202 */
[----:B------:R-:W1:Y:S01]  /*0090*/  LDCU.64 UR4, c[0x0][0x358] ;  /* 0x00006b00ff0477ac */ /* 0x000e620008000a00 */
[----:B0-----:R-:W-:-:S05]  /*00a0*/  VIADD R4, R0, 0xffffffe ;  /* 0x0ffffffe00047836 */ /* 0x001fca0000000000 */
[----:B------:R0:W2:Y:S02]  /*00b0*/  F2I.FTZ.U32.TRUNC.NTZ R5, R4 ;  /* 0x0000000400057305 */ /* 0x0000a4000021f000 */
[----:B0-----:R-:W-:Y:S02]  /*00c0*/  IMAD.MOV.U32 R4, RZ, RZ, RZ ;  /* 0x000000ffff047224 */ /* 0x001fe400078e00ff */
[----:B--2---:R-:W-:-:S04]  /*00d0*/  IMAD.MOV R6, RZ, RZ, -R5 ;  /* 0x000000ffff067224 */ /* 0x004fc800078e0a05 */
[----:B------:R-:W-:-:S04]  /*00e0*/  IMAD R9, R6, R3, RZ ;  /* 0x0000000306097224 */ /* 0x000fc800078e02ff */
[----:B------:R-:W-:-:S06]  /*00f0*/  IMAD.HI.U32 R5, R5, R9, R4 ;  /* 0x0000000905057227 */ /* 0x000fcc00078e0004 */
[----:B------:R-:W-:-:S04]  /*0100*/  IMAD.HI.U32 R6, R5, R2, RZ ;  /* 0x0000000205067227 */ /* 0x000fc800078e00ff */
[----:B------:R-:W-:Y:S02]  /*0110*/  IMAD.MOV R0, RZ, RZ, -R6 ;  /* 0x000000ffff007224 */ /* 0x000fe400078e0a06 */
[C---:B------:R-:W-:Y:S02]  /*0120*/  VIADD R5, R3.reuse, 0xffffffff ;  /* 0xffffffff03057836 */ /* 0x040fe40000000000 */
[----:B------:R-:W-:-:S05]  /*0130*/  IMAD R0, R3, R0, R2 ;  /* 0x0000000003007224 */ /* 0x000fca00078e0202 */
[----:B------:R-:W-:-:S13]  /*0140*/  ISETP.GE.U32.AND P0, PT, R0, R3, PT ;  /* 0x000000030000720c */ /* 0x000fda0003f06070 */
[----:B------:R-:W-:Y:S02]  /*0150*/  @P0 IMAD.IADD R0, R0, 0x1, -R3 ;  /* 0x0000000100000824 */ /* 0x000fe400078e0a03 */
[----:B------:R-:W-:-:S03]  /*0160*/  @P0 VIADD R6, R6, 0x1 ;  /* 0x0000000106060836 */ /* 0x000fc60000000000 */
[----:B------:R-:W-:-:S13]  /*0170*/  ISETP.GE.U32.AND P1, PT, R0, R3, PT ;  /* 0x000000030000720c */ /* 0x000fda0003f26070 */
[----:B------:R-:W-:Y:S01]  /*0180*/  @P1 VIADD R6, R6, 0x1 ;  /* 0x0000000106061836 */ /* 0x000fe20000000000 */
[----:B------:R-:W-:-:S05]  /*0190*/  @!P2 LOP3.LUT R6, RZ, R3, RZ, 0x33, !PT ;  /* 0x00000003ff06a212 */ /* 0x000fca00078e33ff */
[----:B------:R-:W-:-:S04]  /*01a0*/  IMAD R7, R6, R3, RZ ;  /* 0x0000000306077224 */ /* 0x000fc800078e02ff */
[----:B------:R-:W-:-:S05]  /*01b0*/  IMAD.IADD R0, R2, 0x1, -R7 ;  /* 0x0000000102007824 */ /* 0x000fca00078e0a07 */
[C---:B------:R-:W-:Y:S02]  /*01c0*/  ISETP.NE.AND P0, PT, R0.reuse, RZ, PT ;  /* 0x000000ff0000720c */ /* 0x040fe40003f05270 */
[-C--:B------:R-:W-:Y:S02]  /*01d0*/  ISETP.NE.AND P1, PT, R0, R5.reuse, PT ;  /* 0x000000050000720c */ /* 0x080fe40003f25270 */
[----:B------:R-:W-:-:S04]  /*01e0*/  ISETP.NE.AND P0, PT, R6, R5, P0 ;  /* 0x000000050600720c */ /* 0x000fc80000705270 */
[----:B------:R-:W-:-:S13]  /*01f0*/  ISETP.GE.U32.AND P0, PT, R2, R3, P0 ;  /* 0x000000030200720c */ /* 0x000fda0000706070 */
[----:B-1----:R-:W-:Y:S05]  /*0200*/  @P0 BRA P1, `(.L_x_0) ;  /* 0x0000000000200947 */ /* 0x002fea0000800000 */
[----:B------:R-:W0:Y:S01]  /*0210*/  LDC.64 R4, c[0x0][0x380] ;  /* 0x0000e000ff047b82 */ /* 0x000e220000000a00 */
[----:B------:R-:W-:-:S04]  /*0220*/  IMAD R7, R6, R3, R0 ;  /* 0x0000000306077224 */ /* 0x000fc800078e0200 */
[----:B0-----:R-:W-:-:S03]  /*0230*/  IMAD.WIDE R2, R7, 0x8, R4 ;  /* 0x0000000807027825 */ /* 0x001fc600078e0204 */
[----:B------:R-:W0:Y:S03]  /*0240*/  LDC.64 R4, c[0x0][0x388] ;  /* 0x0000e200ff047b82 */ /* 0x000e260000000a00 */
[----:B------:R-:W2:Y:S01]  /*0250*/  LDG.E.64 R2, desc[UR4][R2.64] ;  /* 0x0000000402027981 */ /* 0x000ea2000c1e1b00 */
[----:B0-----:R-:W-:-:S05]  /*0260*/  IMAD.WIDE R4, R7, 0x8, R4 ;  /* 0x0000000807047825 */ /* 0x001fca00078e0204 */
[----:B--2---:R-:W-:Y:S01]  /*0270*/  STG.E.64 desc[UR4][R4.64], R2 ;  /* 0x0000000204007986 */ /* 0x004fe2000c101b04 */
[----:B------:R-:W-:Y:S05]  /*0280*/  EXIT ;  /* 0x000000000000794d */ /* 0x000fea0003800000 */
.L_x_0:
[----:B------:R-:W-:Y:S01]  /*0290*/  VIADD R6, R6, 0xffffffff ;  /* 0xffffffff06067836 */ /* 0x000fe20000000000 */
[----:B------:R-:W0:Y:S01]  /*02a0*/  LDCU.128 UR8, c[0x0][0x380] ;  /* 0x00007000ff0877ac */ /* 0x000e220008000c00 */
[----:B------:R-:W-:Y:S01]  /*02b0*/  SHF.R.S32.HI R2, RZ, 0x1f, R0 ;  /* 0x0000001fff027819 */ /* 0x000fe20000011400 */
[----:B------:R-:W1:Y:S01]  /*02c0*/  LDC.64 R12, c[0x0][0x380] ;  /* 0x0000e000ff0c7b82 */ /* 0x000e620000000a00 */
[----:B------:R-:W-:-:S05]  /*02d0*/  IMAD R15, R6, R3, RZ ;  /* 0x00000003060f7224 */ /* 0x000fca00078e02ff */
[----:B------:R-:W-:Y:S02]  /*02e0*/  IADD3 R4, P0, PT, R0, R15, RZ ;  /* 0x0000000f00047210 */ /* 0x000fe40007f1e0ff */
[----:B------:R-:W2:Y:S02]  /*02f0*/  LDC.64 R16, c[0x0][0x388] ;  /* 0x0000e200ff107b82 */ /* 0x000ea40000000a00 */
[----:B------:R-:W-:Y:S01]  /*0300*/  LEA.HI.X.SX32 R5, R15, R2, 0x1, P0 ;  /* 0x000000020f057211 */ /* 0x000fe200000f0eff */
[----:B------:R-:W-:-:S03]  /*0310*/  IMAD.SHL.U32 R10, R4, 0x8, RZ ;  /* 0x00000008040a7824 */ /* 0x000fc600078e00ff */
[----:B------:R-:W-:Y:S02]  /*0320*/  SHF.L.U64.HI R4, R4, 0x3, R5 ;  /* 0x0000000304047819 */ /* 0x000fe40000010205 */
[C---:B0-----:R-:W-:Y:S02]  /*0330*/  IADD3 R18, P0, PT, R10.reuse, UR8, RZ ;  /* 0x000000080a127c10 */ /* 0x041fe4000ff1e0ff */
[----:B------:R-:W-:Y:S02]  /*0340*/  IADD3 R10, P1, PT, R10, UR10, RZ ;  /* 0x0000000a0a0a7c10 */ /* 0x000fe4000ff3e0ff */
[C---:B------:R-:W-:Y:S02]  /*0350*/  IADD3.X R19, PT, PT, R4.reuse, UR9, RZ, P0, !PT ;  /* 0x0000000904137c10 */ /* 0x040fe400087fe4ff */
[----:B------:R-:W-:-:S03]  /*0360*/  IADD3.X R11, PT, PT, R4, UR11, RZ, P1, !PT ;  /* 0x0000000b040b7c10 */ /* 0x000fc60008ffe4ff */
[----:B------:R-:W3:Y:S04]  /*0370*/  LDG.E.64 R4, desc[UR4][R18.64+-0x8] ;  /* 0xfffff80412047981 */ /* 0x000ee8000c1e1b00 */
[----:B------:R-:W3:Y:S01]  /*0380*/  LDG.E.64 R8, desc[UR4][R10.64+-0x8] ;  /* 0xfffff8040a087981 */ /* 0x000ee2000c1e1b00 */
[----:B------:R-:W-:Y:S01]  /*0390*/  IMAD.IADD R21, R0, 0x1, R15 ;  /* 0x0000000100157824 */ /* 0x000fe200078e020f */
[----:B---3--:R-:W-:-:S03]  /*03a0*/  DADD R14, R4, R8 ;  /* 0x00000000040e7229 */ /* 0x008fc60000000008 */
[----:B-1----:R-:W-:-:S04]  /*03b0*/  IMAD.WIDE R4, R21, 0x8, R12 ;  /* 0x0000000815047825 */ /* 0x002fc800078e020c */
[----:B--2---:R-:W-:Y:S01]  /*03c0*/  IMAD.WIDE R8, R21, 0x8, R16 ;  /* 0x0000000815087825 */ /* 0x004fe200078e0210 */
[----:B------:R0:W-:Y:S04]  /*03d0*/  STG.E.64 desc[UR4][R10.64+-0x8], R14 ;  /* 0xfffff80e0a007986 */ /* 0x0001e8000c101b04 */
[----:B------:R-:W2:Y:S04]  /*03e0*/  LDG.E.64 R12, desc[UR4][R4.64] ;  /* 0x00000004040c7981 */ /* 0x000ea8000c1e1b00 */
[----:B------:R-:W2:Y:S01]  /*03f0*/  LDG.E.64 R16, desc[UR4][R8.64] ;  /* 0x0000000408107981 */ /* 0x000ea2000c1e1b00 */
[----:B------:R-:W-:Y:S01]  /*0400*/  IADD3 R20, P0, PT, R7, R0, RZ ;  /* 0x0000000007147210 */ /* 0x000fe20007f1e0ff */
[----:B--2---:R-:W-:-:S02]  /*0410*/  DADD R16, R12, R16 ;  /* 0x000000000c107229 */ /* 0x004fc40000000010 */
[----:B------:R-:W2:Y:S05]  /*0420*/  LDG.E.64 R12, desc[UR4][R8.64+0x8] ;  /* 0x00000804080c7981 */ /* 0x000eaa000c1e1b00 */
[----:B------:R1:W-:Y:S04]  /*0430*/  STG.E.64 desc[UR4][R8.64], R16 ;  /* 0x0000001008007986 */ /* 0x0003e8000c101b04 */
[----:B------:R-:W2:Y:S01]  /*0440*/  LDG.E.64 R18, desc[UR4][R4.64+0x8] ;  /* 0x0000080404127981 */ /* 0x000ea2000c1e1b00 */
[----:B------:R-:W-:Y:S01]  /*0450*/  IMAD.SHL.U32 R6, R20, 0x8, RZ ;  /* 0x0000000814067824 */ /* 0x000fe200078e00ff */
[----:B------:R-:W-:-:S04]  /*0460*/  LEA.HI.X.SX32 R21, R7, R2, 0x1, P0 ;  /* 0x0000000207157211 */ /* 0x000fc800000f0eff */
[----:B------:R-:W-:Y:S02]  /*0470*/  SHF.L.U64.HI R20, R20, 0x3, R21 ;  /* 0x0000000314147819 */ /* 0x000fe40000010215 */
[C---:B------:R-:W-:Y:S02]  /*0480*/  IADD3 R22, P0, PT, R6.reuse, UR8, RZ ;  /* 0x0000000806167c10 */ /* 0x040fe4000ff1e0ff */
[----:B0-----:R-:W-:Y:S02]  /*0490*/  IADD3 R10, P1, PT, R6, UR10, RZ ;  /* 0x0000000a060a7c10 */ /* 0x001fe4000ff3e0ff */
[C---:B------:R-:W-:Y:S02]  /*04a0*/  IADD3.X R23, PT, PT, R20.reuse, UR9, RZ, P0, !PT ;  /* 0x0000000914177c10 */ /* 0x040fe400087fe4ff */
[----:B------:R-:W-:Y:S01]  /*04b0*/  IADD3.X R11, PT, PT, R20, UR11, RZ, P1, !PT ;  /* 0x0000000b140b7c10 */ /* 0x000fe20008ffe4ff */
[----:B--2---:R-:W-:-:S07]  /*04c0*/  DADD R18, R18, R12 ;  /* 0x0000000012127229 */ /* 0x004fce000000000c */
[----:B------:R0:W-:Y:S04]  /*04d0*/  STG.E.64 desc[UR4][R8.64+0x8], R18 ;  /* 0x0000081208007986 */ /* 0x0001e8000c101b04 */
[----:B------:R-:W1:Y:S04]  /*04e0*/  LDG.E.64 R12, desc[UR4][R22.64+-0x8] ;  /* 0xfffff804160c7981 */ /* 0x000e68000c1e1b00 */
[----:B------:R-:W1:Y:S02]  /*04f0*/  LDG.E.64 R14, desc[UR4][R10.64+-0x8] ;  /* 0xfffff8040a0e7981 */ /* 0x000e64000c1e1b00 */
[----:B-1----:R-:W-:Y:S01]  /*0500*/  DADD R16, R12, R14 ;  /* 0x000000000c107229 */ /* 0x002fe2000000000e */
[----:B------:R-:W-:-:S04]  /*0510*/  IMAD.WIDE R12, R3, 0x8, R4 ;  /* 0x00000008030c7825 */ /* 0x000fc800078e0204 */
[----:B------:R-:W-:Y:S02]  /*0520*/  IMAD.WIDE R4, R3, 0x8, R8 ;  /* 0x0000000803047825 */ /* 0x000fe400078e0208 */
[----:B------:R1:W-:Y:S04]  /*0530*/  STG.E.64 desc[UR4][R10.64+-0x8], R16 ;  /* 0xfffff8100a007986 */ /* 0x0003e8000c101b04 */
[----:B------:R-:W2:Y:S04]  /*0540*/  LDG.E.64 R14, desc[UR4][R12.64] ;  /* 0x000000040c0e7981 */ /* 0x000ea8000c1e1b00 */
[----:B------:R-:W2:Y:S01]  /*0550*/  LDG.E.64 R20, desc[UR4][R4.64] ;  /* 0x0000000404147981 */ /* 0x000ea2000c1e1b00 */
[----:B------:R-:W-:Y:S01]  /*0560*/  IMAD.IADD R7, R7, 0x1, R3 ;  /* 0x0000000107077824 */ /* 0x000fe200078e0203 */
[----:B--2---:R-:W-:-:S02]  /*0570*/  DADD R20, R14, R20 ;  /* 0x000000000e147229 */ /* 0x004fc40000000014 */
[----:B------:R-:W2:Y:S05]  /*0580*/  LDG.E.64 R14, desc[UR4][R4.64+0x8] ;  /* 0x00000804040e7981 */ /* 0x000eaa000c1e1b00 */
[----:B------:R-:W-:Y:S04]  /*0590*/  STG.E.64 desc[UR4][R4.64], R20 ;  /* 0x0000001404007986 */ /* 0x000fe8000c101b04 */
[----:B0-----:R-:W2:Y:S01]  /*05a0*/  LDG.E.64 R8, desc[UR4][R12.64+0x8] ;  /* 0x000008040c087981 */ /* 0x001ea2000c1e1b00 */
[----:B------:R-:W-:-:S04]  /*05b0*/  IADD3 R6, P0, PT, R0, R7, RZ ;  /* 0x0000000700067210 */ /* 0x000fc80007f1e0ff */
[----:B------:R-:W-:Y:S01]  /*05c0*/  LEA.HI.X.SX32 R7, R7, R2, 0x1, P0 ;  /* 0x0000000207077211 */ /* 0x000fe200000f0eff */
[----:B------:R-:W-:-:S03]  /*05d0*/  IMAD.SHL.U32 R0, R6, 0x8, RZ ;  /* 0x0000000806007824 */ /* 0x000fc600078e00ff */
[----:B------:R-:W-:Y:S02]  /*05e0*/  SHF.L.U64.HI R2, R6, 0x3, R7 ;  /* 0x0000000306027819 */ /* 0x000fe40000010207 */
[C---:B------:R-:W-:Y:S02]  /*05f0*/  IADD3 R22, P0, PT, R0.reuse, UR8, RZ ;  /* 0x0000000800167c10 */ /* 0x040fe4000ff1e0ff */
[----:B-1----:R-:W-:Y:S02]  /*0600*/  IADD3 R10, P1, PT, R0, UR10, RZ ;  /* 0x0000000a000a7c10 */ /* 0x002fe4000ff3e0ff */
[C---:B------:R-:W-:Y:S02]  /*0610*/  IADD3.X R23, PT, PT, R2.reuse, UR9, RZ, P0, !PT ;  /* 0x0000000902177c10 */ /* 0x040fe400087fe4ff */
[----:B------:R-:W-:Y:S01]  /*0620*/  IADD3.X R11, PT, PT, R2, UR11, RZ, P1, !PT ;  /* 0x0000000b020b7c10 */ /* 0x000fe20008ffe4ff */
[----:B--2---:R-:W-:-:S07]  /*0630*/  DADD R8, R8, R14 ;  /* 0x0000000008087229 */ /* 0x004fce000000000e */
[----:B------:R0:W-:Y:S04]  /*0640*/  STG.E.64 desc[UR4][R4.64+0x8], R8 ;  /* 0x0000080804007986 */ /* 0x0001e8000c101b04 */
[----:B------:R-:W2:Y:S04]  /*0650*/  LDG.E.64 R6, desc[UR4][R22.64+-0x8] ;  /* 0xfffff80416067981 */ /* 0x000ea8000c1e1b00 */
[----:B------:R-:W2:Y:S01]  /*0660*/  LDG.E.64 R14, desc[UR4][R10.64+-0x8] ;  /* 0xfffff8040a0e7981 */ /* 0x000ea2000c1e1b00 */
[----:B------:R-:W-:-:S04]  /*0670*/  IMAD.WIDE R12, R3, 0x8, R12 ;  /* 0x00000008030c7825 */ /* 0x000fc800078e020c */
[----:B------:R-:W-:Y:S01]  /*0680*/  IMAD.WIDE R16, R3, 0x8, R4 ;  /* 0x0000000803107825 */ /* 0x000fe200078e0204 */
[----:B--2---:R-:W-:-:S07]  /*0690*/  DADD R14, R6, R14 ;  /* 0x00000000060e7229 */ /* 0x004fce000000000e */
[----:B------:R1:W-:Y:S04]  /*06a0*/  STG.E.64 desc[UR4][R10.64+-0x8], R14 ;  /* 0xfffff80e0a007986 */ /* 0x0003e8000c101b04 */
[----:B------:R-:W2:Y:S04]  /*06b0*/  LDG.E.64 R2, desc[UR4][R12.64] ;  /* 0x000000040c027981 */ /* 0x000ea8000c1e1b00 */
[----:B------:R-:W2:Y:S04]  /*06c0*/  LDG.E.64 R6, desc[UR4][R16.64] ;  /* 0x0000000410067981 */ /* 0x000ea8000c1e1b00 */
[----:B------:R-:W3:Y:S01]  /*06d0*/  LDG.E.64 R18, desc[UR4][R16.64+0x8] ;  /* 0x0000080410127981 */ /* 0x000ee2000c1e1b00 */
[----:B--2---:R-:W-:-:S07]  /*06e0*/  DADD R2, R2, R6 ;  /* 0x0000000002027229 */ /* 0x004fce0000000006 */
[----:B------:R2:W-:Y:S04]  /*06f0*/  STG.E.64 desc[UR4][R16.64], R2 ;  /* 0x0000000210007986 */ /* 0x0005e8000c101b04 */
[----:B------:R-:W3:Y:S01]  /*0700*/  LDG.E.64 R6, desc[UR4][R12.64+0x8] ;  /* 0x000008040c067981 */ /* 0x000ee2000c1e1b00 */
[----:B0-----:R-:W0:Y:S01]  /*0710*/  MUFU.RCP64H R9, 9 ;  /* 0x4022000000097908 */ /* 0x001e220000001800 */
[----:B-1----:R-:W-:Y:S02]  /*0720*/  IMAD.MOV.U32 R14, RZ, RZ, 0x0 ;  /* 0x00000000ff0e7424 */ /* 0x002fe400078e00ff */
[----:B------:R-:W-:Y:S02]  /*0730*/  IMAD.MOV.U32 R15, RZ, RZ, 0x40220000 ;  /* 0x40220000ff0f7424 */ /* 0x000fe400078e00ff */
[----:B------:R-:W-:-:S06]  /*0740*/  IMAD.MOV.U32 R8, RZ, RZ, 0x1 ;  /* 0x00000001ff087424 */ /* 0x000fcc00078e00ff */
[----:B0-----:R-:W-:Y:S02]  /*0750*/  DFMA R10, R8, -R14, 1 ;  /* 0x3ff00000080a742b */ /* 0x001fe4000000080e */
[----:B---3--:R-:W-:-:S07]  /*0760*/  DADD R18, R6, R18 ;  /* 0x0000000006127229 */ /* 0x008fce0000000012 */
[----:B------:R0:W-:Y:S04]  /*0770*/  STG.E.64 desc[UR4][R16.64+0x8], R18 ;  /* 0x0000081210007986 */ /* 0x0001e8000c101b04 */
[----:B------:R-:W3:Y:S01]  /*0780*/  LDG.E.64 R6, desc[UR4][R4.64] ;  /* 0x0000000404067981 */ /* 0x000ee2000c1e1b00 */
[----:B------:R-:W-:-:S08]  /*0790*/  DFMA R10, R10, R10, R10 ;  /* 0x0000000a0a0a722b */ /* 0x000fd0000000000a */
[----:B------:R-:W-:-:S08]  /*07a0*/  DFMA R10, R8, R10, R8 ;  /* 0x0000000a080a722b */ /* 0x000fd00000000008 */
[----:B--2---:R-:W-:-:S08]  /*07b0*/  DFMA R2, R10, -R14, 1 ;  /* 0x3ff000000a02742b */ /* 0x004fd0000000080e */
[----:B------:R-:W-:Y:S01]  /*07c0*/  DFMA R2, R10, R2, R10 ;  /* 0x000000020a02722b */ /* 0x000fe2000000000a */
[----:B------:R-:W-:Y:S07]  /*07d0*/  BSSY.RECONVERGENT B0, `(.L_x_1) ;  /* 0x000000c000007945 */ /* 0x000fee0003800200 */
[----:B---3--:R-:W-:-:S08]  /*07e0*/  DMUL R8, R6, R2 ;  /* 0x0000000206087228 */ /* 0x008fd00000000000 */
[----:B------:R-:W-:-:S08]  /*07f0*/  DFMA R10, R8, -9, R6 ;  /* 0xc0220000080a782b */ /* 0x000fd00000000006 */
[----:B------:R-:W-:Y:S01]  /*0800*/  DFMA R2, R2, R10, R8 ;  /* 0x0000000a0202722b */ /* 0x000fe20000000008 */
[----:B------:R-:W-:-:S09]  /*0810*/  FSETP.GEU.AND P1, PT, |R7|, 6.5827683646048100446e-37, PT ;  /* 0x036000000700780b */ /* 0x000fd20003f2e200 */
[----:B------:R-:W-:-:S05]  /*0820*/  FFMA R0, RZ, 2.53125, R3 ;  /* 0x40220000ff007823 */ /* 0x000fca0000000003 */
[----:B------:R-:W-:-:S13]  /*0830*/  FSETP.GT.AND P0, PT, |R0|, 1.469367938527859385e-39, PT ;  /* 0x001000000000780b */ /* 0x000fda0003f04200 */
[----:B0-----:R-:W-:Y:S05]  /*0840*/  @P0 BRA P1, `(.L_x_2) ;  /* 0x0000000000100947 */ /* 0x001fea0000800000 */
[----:B------:R-:W-:-:S07]  /*0850*/  MOV R0, 0x870 ;  /* 0x0000087000007802 */ /* 0x000fce0000000f00 */
[----:B------:R-:W-:Y:S05]  /*0860*/  CALL.REL.NOINC `($__internal_0_$__cuda_sm20_div_rn_f64_full) ;  /* 0x0000000000147944 */ /* 0x000fea0003c00000 */
[----:B------:R-:W-:Y:S02]  /*0870*/  IMAD.MOV.U32 R2, RZ, RZ, R10 ;  /* 0x000000ffff027224 */ /* 0x000fe400078e000a */
[----:B------:R-:W-:-:S07]  /*0880*/  IMAD.MOV.U32 R3, RZ, RZ, R11 ;  /* 0x000000ffff037224 */ /* 0x000fce00078e000b */
.L_x_2:
[----:B------:R-:W-:Y:S05]  /*0890*/  BSYNC.RECONVERGENT B0 ;  /* 0x0000000000007941 */ /* 0x000fea0003800200 */
.L_x_1:
[----:B------:R-:W-:Y:S01]  /*08a0*/  STG.E.64 desc[UR4][R4.64], R2 ;  /* 0x0000000204007986 */ /* 0x000fe2000c101b04 */
[----:B------:R-:W-:Y:S05]  /*08b0*/  EXIT ;  /* 0x000000000000794d */ /* 0x000fea0003800000 */
        .weak           $__internal_0_$__cuda_sm20_div_rn_f64_full
        .type           $__internal_0_$__cuda_sm20_div_rn_f64_full,@function
        .size           $__internal_0_$__cuda_sm20_div_rn_f64_full,(.L_x_8 - $__internal_0_$__cuda_sm20_div_rn_f64_full)
$__internal_0_$__cuda_sm20_div_rn_f64_full:
[----:B------:R-:W-:Y:S01]  /*08c0*/  IMAD.MOV.U32 R3, RZ, RZ, 0x3ff20000 ;  /* 0x3ff20000ff037424 */ /* 0x000fe200078e00ff */
[----:B------:R-:W-:Y:S01]  /*08d0*/  FSETP.GEU.AND P1, PT, |R7|, 1.469367938527859385e-39, PT ;  /* 0x001000000700780b */ /* 0x000fe20003f2e200 */
[----:B------:R-:W-:Y:S01]  /*08e0*/  IMAD.MOV.U32 R2, RZ, RZ, 0x0 ;  /* 0x00000000ff027424 */ /* 0x000fe200078e00ff */
[----:B------:R-:W-:Y:S01]  /*08f0*/  BSSY.RECONVERGENT B1, `(.L_x_3) ;  /* 0x0000048000017945 */ /* 0x000fe20003800200 */
[----:B------:R-:W0:Y:S01]  /*0900*/  MUFU.RCP64H R9, R3 ;  /* 0x0000000300097308 */ /* 0x000e220000001800 */
[----:B------:R-:W-:Y:S02]  /*0910*/  IMAD.MOV.U32 R8, RZ, RZ, 0x1 ;  /* 0x00000001ff087424 */ /* 0x000fe400078e00ff */
[----:B------:R-:W-:-:S04]  /*0920*/  IMAD.MOV.U32 R19, RZ, RZ, 0x40200000 ;  /* 0x40200000ff137424 */ /* 0x000fc800078e00ff */
[----:B------:R-:W-:Y:S01]  /*0930*/  VIADD R21, R19, 0xffffffff ;  /* 0xffffffff13157836 */ /* 0x000fe20000000000 */
[----:B0-----:R-:W-:-:S08]  /*0940*/  DFMA R10, R8, -R2, 1 ;  /* 0x3ff00000080a742b */ /* 0x001fd00000000802 */
[----:B------:R-:W-:Y:S01]  /*0950*/  DFMA R12, R10, R10, R10 ;  /* 0x0000000a0a0c722b */ /* 0x000fe2000000000a */
[----:B------:R-:W-:Y:S01]  /*0960*/  LOP3.LUT R10, R7, 0x7ff00000, RZ, 0xc0, !PT ;  /* 0x7ff00000070a7812 */ /* 0x000fe200078ec0ff */
[----:B------:R-:W-:-:S03]  /*0970*/  IMAD.MOV.U32 R11, RZ, RZ, 0x1ca00000 ;  /* 0x1ca00000ff0b7424 */ /* 0x000fc600078e00ff */
[----:B------:R-:W-:Y:S01]  /*0980*/  ISETP.GE.U32.AND P0, PT, R10, 0x40200000, PT ;  /* 0x402000000a00780c */ /* 0x000fe20003f06070 */
[----:B------:R-:W-:Y:S02]  /*0990*/  IMAD.MOV.U32 R18, RZ, RZ, R10 ;  /* 0x000000ffff127224 */ /* 0x000fe400078e000a */
[----:B------:R-:W-:Y:S01]  /*09a0*/  DFMA R14, R8, R12, R8 ;  /* 0x0000000c080e722b */ /* 0x000fe20000000008 */
[----:B------:R-:W-:Y:S01]  /*09b0*/  SEL R11, R11, 0x63400000, !P0 ;  /* 0x634000000b0b7807 */ /* 0x000fe20004000000 */
[----:B------:R-:W-:-:S03]  /*09c0*/  IMAD.MOV.U32 R8, RZ, RZ, R6 ;  /* 0x000000ffff087224 */ /* 0x000fc600078e0006 */
[C-C-:B------:R-:W-:Y:S02]  /*09d0*/  @!P1 LOP3.LUT R12, R11.reuse, 0x80000000, R7.reuse, 0xf8, !PT ;  /* 0x800000000b0c9812 */ /* 0x140fe400078ef807 */
[----:B------:R-:W-:Y:S01]  /*09e0*/  LOP3.LUT R9, R11, 0x800fffff, R7, 0xf8, !PT ;  /* 0x800fffff0b097812 */ /* 0x000fe200078ef807 */
[----:B------:R-:W-:Y:S01]  /*09f0*/  DFMA R16, R14, -R2, 1 ;  /* 0x3ff000000e10742b */ /* 0x000fe20000000802 */
[----:B------:R-:W-:Y:S01]  /*0a00*/  @!P1 LOP3.LUT R13, R12, 0x100000, RZ, 0xfc, !PT ;  /* 0x001000000c0d9812 */ /* 0x000fe200078efcff */
[----:B------:R-:W-:-:S06]  /*0a10*/  @!P1 IMAD.MOV.U32 R12, RZ, RZ, RZ ;  /* 0x000000ffff0c9224 */ /* 0x000fcc00078e00ff */
[----:B------:R-:W-:Y:S02]  /*0a20*/  @!P1 DFMA R8, R8, 2, -R12 ;  /* 0x400000000808982b */ /* 0x000fe4000000080c */
[----:B------:R-:W-:-:S08]  /*0a30*/  DFMA R16, R14, R16, R14 ;  /* 0x000000100e10722b */ /* 0x000fd0000000000e */
[----:B------:R-:W-:Y:S01]  /*0a40*/  @!P1 LOP3.LUT R18, R9, 0x7ff00000, RZ, 0xc0, !PT ;  /* 0x7ff0000009129812 */ /* 0x000fe200078ec0ff */
[----:B------:R-:W-:-:S04]  /*0a50*/  DMUL R12, R16, R8 ;  /* 0x00000008100c7228 */ /* 0x000fc80000000000 */
[----:B------:R-:W-:-:S04]  /*0a60*/  VIADD R20, R18, 0xffffffff ;  /* 0xffffffff12147836 */ /* 0x000fc80000000000 */
[----:B------:R-:W-:Y:S01]  /*0a70*/  DFMA R14, R12, -R2, R8 ;  /* 0x800000020c0e722b */ /* 0x000fe20000000008 */
[----:B------:R-:W-:-:S04]  /*0a80*/  ISETP.GT.U32.AND P0, PT, R20, 0x7feffffe, PT ;  /* 0x7feffffe1400780c */ /* 0x000fc80003f04070 */
[----:B------:R-:W-:-:S03]  /*0a90*/  ISETP.GT.U32.OR P0, PT, R21, 0x7feffffe, P0 ;  /* 0x7feffffe1500780c */ /* 0x000fc60000704470 */
[----:B------:R-:W-:-:S10]  /*0aa0*/  DFMA R12, R16, R14, R12 ;  /* 0x0000000e100c722b */ /* 0x000fd4000000000c */
[----:B------:R-:W-:Y:S05]  /*0ab0*/  @P0 BRA `(.L_x_4) ;  /* 0x0000000000680947 */ /* 0x000fea0003800000 */
[----:B------:R-:W-:Y:S02]  /*0ac0*/  IMAD.MOV.U32 R7, RZ, RZ, 0x40200000 ;  /* 0x40200000ff077424 */ /* 0x000fe400078e00ff */
[----:B------:R-:W-:-:S03]  /*0ad0*/  IMAD.MOV.U32 R6, RZ, RZ, RZ ;  /* 0x000000ffff067224 */ /* 0x000fc600078e00ff */
[----:B------:R-:W-:-:S04]  /*0ae0*/  VIADDMNMX R10, R10, -R7, 0xb9600000, !PT ;  /* 0xb96000000a0a7446 */ /* 0x000fc80007800907 */
[----:B------:R-:W-:-:S05]  /*0af0*/  VIMNMX R10, PT, PT, R10, 0x46a00000, PT ;  /* 0x46a000000a0a7848 */ /* 0x000fca0003fe0100 */
[----:B------:R-:W-:-:S04]  /*0b00*/  IMAD.IADD R14, R10, 0x1, -R11 ;  /* 0x000000010a0e7824 */ /* 0x000fc800078e0a0b */
[----:B------:R-:W-:-:S06]  /*0b10*/  VIADD R7, R14, 0x7fe00000 ;  /* 0x7fe000000e077836 */ /* 0x000fcc0000000000 */
[----:B------:R-:W-:-:S10]  /*0b20*/  DMUL R10, R12, R6 ;  /* 0x000000060c0a7228 */ /* 0x000fd40000000000 */
[----:B------:R-:W-:-:S13]  /*0b30*/  FSETP.GTU.AND P0, PT, |R11|, 1.469367938527859385e-39, PT ;  /* 0x001000000b00780b */ /* 0x000fda0003f0c200 */
[----:B------:R-:W-:Y:S05]  /*0b40*/  @P0 BRA `(.L_x_5) ;  /* 0x0000000000880947 */ /* 0x000fea0003800000 */
[----:B------:R-:W-:Y:S01]  /*0b50*/  DFMA R2, R12, -R2, R8 ;  /* 0x800000020c02722b */ /* 0x000fe20000000008 */
[----:B------:R-:W-:-:S09]  /*0b60*/  IMAD.MOV.U32 R6, RZ, RZ, RZ ;  /* 0x000000ffff067224 */ /* 0x000fd200078e00ff */
[C---:B------:R-:W-:Y:S02]  /*0b70*/  FSETP.NEU.AND P0, PT, R3.reuse, RZ, PT ;  /* 0x000000ff0300720b */ /* 0x040fe40003f0d000 */
[----:B------:R-:W-:-:S04]  /*0b80*/  LOP3.LUT R2, R3, 0x40220000, RZ, 0x3c, !PT ;  /* 0x4022000003027812 */ /* 0x000fc800078e3cff */
[----:B------:R-:W-:-:S04]  /*0b90*/  LOP3.LUT R9, R2, 0x80000000, RZ, 0xc0, !PT ;  /* 0x8000000002097812 */ /* 0x000fc800078ec0ff */
[----:B------:R-:W-:-:S03]  /*0ba0*/  LOP3.LUT R7, R9, R7, RZ, 0xfc, !PT ;  /* 0x0000000709077212 */ /* 0x000fc600078efcff */
[----:B------:R-:W-:Y:S05]  /*0bb0*/  @!P0 BRA `(.L_x_5) ;  /* 0x00000000006c8947 */ /* 0x000fea0003800000 */
[----:B------:R-:W-:Y:S01]  /*0bc0*/  IMAD.MOV R3, RZ, RZ, -R14 ;  /* 0x000000ffff037224 */ /* 0x000fe200078e0a0e */
[----:B------:R-:W-:Y:S01]  /*0bd0*/  DMUL.RP R6, R12, R6 ;  /* 0x000000060c067228 */ /* 0x000fe20000008000 */
[----:B------:R-:W-:-:S06]  /*0be0*/  IMAD.MOV.U32 R2, RZ, RZ, RZ ;  /* 0x000000ffff027224 */ /* 0x000fcc00078e00ff */
[----:B------:R-:W-:-:S03]  /*0bf0*/  DFMA R2, R10, -R2, R12 ;  /* 0x800000020a02722b */ /* 0x000fc6000000000c */
[----:B------:R-:W-:-:S03]  /*0c00*/  LOP3.LUT R9, R7, R9, RZ, 0x3c, !PT ;  /* 0x0000000907097212 */ /* 0x000fc600078e3cff */
[----:B------:R-:W-:-:S04]  /*0c10*/  IADD3 R2, PT, PT, -R14, -0x43300000, RZ ;  /* 0xbcd000000e027810 */ /* 0x000fc80007ffe1ff */
[----:B------:R-:W-:-:S04]  /*0c20*/  FSETP.NEU.AND P0, PT, |R3|, R2, PT ;  /* 0x000000020300720b */ /* 0x000fc80003f0d200 */
[----:B------:R-:W-:Y:S02]  /*0c30*/  FSEL R10, R6, R10, !P0 ;  /* 0x0000000a060a7208 */ /* 0x000fe40004000000 */
[----:B------:R-:W-:Y:S01]  /*0c40*/  FSEL R11, R9, R11, !P0 ;  /* 0x0000000b090b7208 */ /* 0x000fe20004000000 */
[----:B------:R-:W-:Y:S06]  /*0c50*/  BRA `(.L_x_5) ;  /* 0x0000000000447947 */ /* 0x000fec0003800000 */
.L_x_4:
[----:B------:R-:W-:-:S14]  /*0c60*/  DSETP.NAN.AND P0, PT, R6, R6, PT ;  /* 0x000000060600722a */ /* 0x000fdc0003f08000 */
[----:B------:R-:W-:Y:S05]  /*0c70*/  @P0 BRA `(.L_x_6) ;  /* 0x0000000000340947 */ /* 0x000fea0003800000 */
[----:B------:R-:W-:Y:S01]  /*0c80*/  ISETP.NE.AND P0, PT, R18, R19, PT ;  /* 0x000000131200720c */ /* 0x000fe20003f05270 */
[----:B------:R-:W-:Y:S02]  /*0c90*/  IMAD.MOV.U32 R10, RZ, RZ, 0x0 ;  /* 0x00000000ff0a7424 */ /* 0x000fe400078e00ff */
[----:B------:R-:W-:-:S10]  /*0ca0*/  IMAD.MOV.U32 R11, RZ, RZ, -0x80000 ;  /* 0xfff80000ff0b7424 */ /* 0x000fd400078e00ff */
[----:B------:R-:W-:Y:S05]  /*0cb0*/  @!P0 BRA `(.L_x_5) ;  /* 0x00000000002c8947 */ /* 0x000fea0003800000 */
[----:B------:R-:W-:Y:S02]  /*0cc0*/  ISETP.NE.AND P0, PT, R18, 0x7ff00000, PT ;  /* 0x7ff000001200780c */ /* 0x000fe40003f05270 */
[----:B------:R-:W-:Y:S02]  /*0cd0*/  LOP3.LUT R6, R7, 0x40220000, RZ, 0x3c, !PT ;  /* 0x4022000007067812 */ /* 0x000fe400078e3cff */
[----:B------:R-:W-:Y:S02]  /*0ce0*/  ISETP.EQ.OR P0, PT, R19, RZ, !P0 ;  /* 0x000000ff1300720c */ /* 0x000fe40004702670 */
[----:B------:R-:W-:-:S11]  /*0cf0*/  LOP3.LUT R11, R6, 0x80000000, RZ, 0xc0, !PT ;  /* 0x80000000060b7812 */ /* 0x000fd600078ec0ff */
[----:B------:R-:W-:Y:S01]  /*0d00*/  @P0 LOP3.LUT R2, R11, 0x7ff00000, RZ, 0xfc, !PT ;  /* 0x7ff000000b020812 */ /* 0x000fe200078efcff */
[----:B------:R-:W-:Y:S02]  /*0d10*/  @!P0 IMAD.MOV.U32 R10, RZ, RZ, RZ ;  /* 0x000000ffff0a8224 */ /* 0x000fe400078e00ff */
[----:B------:R-:W-:Y:S02]  /*0d20*/  @P0 IMAD.MOV.U32 R10, RZ, RZ, RZ ;  /* 0x000000ffff0a0224 */ /* 0x000fe400078e00ff */
[----:B------:R-:W-:Y:S01]  /*0d30*/  @P0 IMAD.MOV.U32 R11, RZ, RZ, R2 ;  /* 0x000000ffff0b0224 */ /* 0x000fe200078e0002 */
[----:B------:R-:W-:Y:S06]  /*0d40*/  BRA `(.L_x_5) ;  /* 0x0000000000087947 */ /* 0x000fec0003800000 */
.L_x_6:
[----:B------:R-:W-:Y:S01]  /*0d50*/  LOP3.LUT R11, R7, 0x80000, RZ, 0xfc, !PT ;  /* 0x00080000070b7812 */ /* 0x000fe200078efcff */
[----:B------:R-:W-:-:S07]  /*0d60*/  IMAD.MOV.U32 R10, RZ, RZ, R6 ;  /* 0x000000ffff0a7224 */ /* 0x000fce00078e0006 */
.L_x_5:
[----:B------:R-:W-:Y:S05]  /*0d70*/  BSYNC.RECONVERGENT B1 ;  /* 0x0000000000017941 */ /* 0x000fea0003800200 */
.L_x_3:
[----:B------:R-:W-:Y:S02]  /*0d80*/  IMAD.MOV.U32 R2, RZ, RZ, R0 ;  /* 0x000000ffff027224 */ /* 0x000fe400078e0000 */
[----:B------:R-:W-:-:S04]  /*0d90*/  IMAD.MOV.U32 R3, RZ, RZ, 0x0 ;  /* 0x00000000ff037424 */ /* 0x000fc800078e00ff */
[----:B------:R-:W-:Y:S05]  /*0da0*/  RET.REL.NODEC R2 `(_Z14fil_SoA_devicePdS_i) ;  /* 0xfffffff002947950 */ /* 0x000fea0003c3ffff */
.L_x_7:
[----:B------:R-:W-:-:S00]  /*0db0*/  BRA `(.L_x_7) ;  /* 0xfffffffc00fc7947 */ /* 0x000fc0000383ffff */
[----:B------:R-:W-:-:S00]  /*0dc0*/  NOP ;  /* 0x0000000000007918 */ /* 0x000fc00000000000 */
        /* <DEDUP_REMOVED lines=11> */
.L_x_8:


//--------------------- .nv.shared.reserved.0     --------------------------
	.section	.nv.shared.reserved.0,"aw",@nobits
	.weak		__nv_reservedSMEM_offset_0_alias
	.size		__nv_reservedSMEM_offset_0_alias, 0, 64
	.other		__nv_reservedSMEM_offset_0_alias,@"STO_CUDA_RESERVED_SHARED STV_DEFAULT"
__nv_reservedSMEM_offset_0_alias:
	.zero		0
	.zero		64


//--------------------- .nv.constant0._Z14fil_SoA_devicePdS_i --------------------------
	.section	.nv.constant0._Z14fil_SoA_devicePdS_i,"a",@progbits
	.sectionflags	@""
	.align	4
.nv.constant0._Z14fil_SoA_devicePdS_i:
	.zero		916


//--------------------- SYMBOLS --------------------------

	.type		.nv.reservedSmem.offset0,@object
	.size		.nv.reservedSmem.offset0,0x4
